	.headerflags	@"EF_CUDA_TEXMODE_UNIFIED EF_CUDA_64BIT_ADDRESS EF_CUDA_ACCELERATORS EF_CUDA_SM90 EF_CUDA_VIRTUAL_SM(EF_CUDA_SM90)"
	.elftype	@"ET_EXEC"


//--------------------- .nv.info                  --------------------------
	.section	.nv.info,"",@"SHT_CUDA_INFO"
	.align	4


	//----- nvinfo : EIATTR_REGCOUNT
	.align		4
        /*0000*/ 	.byte	0x04, 0x2f
        /*0002*/ 	.short	(.L_1 - .L_0)
	.align		4
.L_0:
        /*0004*/ 	.word	index@(triton_poi_fused_cat_9)
        /*0008*/ 	.word	0x00000013


	//----- nvinfo : EIATTR_MIN_STACK_SIZE
	.align		4
.L_1:
        /*000c*/ 	.byte	0x04, 0x12
        /*000e*/ 	.short	(.L_3 - .L_2)
	.align		4
.L_2:
        /*0010*/ 	.word	index@(triton_poi_fused_cat_9)
        /*0014*/ 	.word	0x00000000


	//----- nvinfo : EIATTR_FRAME_SIZE
	.align		4
.L_3:
        /*0018*/ 	.byte	0x04, 0x11
        /*001a*/ 	.short	(.L_5 - .L_4)
	.align		4
.L_4:
        /*001c*/ 	.word	index@(triton_poi_fused_cat_9)
        /*0020*/ 	.word	0x00000000


	//----- nvinfo : EIATTR_MIN_STACK_SIZE
	.align		4
.L_5:
        /*0024*/ 	.byte	0x04, 0x12
        /*0026*/ 	.short	(.L_7 - .L_6)
	.align		4
.L_6:
        /*0028*/ 	.word	index@(triton_poi_fused_cat_9)
        /*002c*/ 	.word	0x00000000
.L_7:


//--------------------- .nv.info.triton_poi_fused_cat_9 --------------------------
	.section	.nv.info.triton_poi_fused_cat_9,"",@"SHT_CUDA_INFO"
	.sectionflags	@""
	.align	4


	//----- nvinfo : EIATTR_CUDA_API_VERSION
	.align		4
        /*0000*/ 	.byte	0x04, 0x37
        /*0002*/ 	.short	(.L_9 - .L_8)
.L_8:
        /*0004*/ 	.word	0x0000007c


	//----- nvinfo : EIATTR_KPARAM_INFO
	.align		4
.L_9:
        /*0008*/ 	.byte	0x04, 0x17
        /*000a*/ 	.short	(.L_11 - .L_10)
.L_10:
        /*000c*/ 	.word	0x00000000
        /*0010*/ 	.short	0x0004
        /*0012*/ 	.short	0x0020
        /*0014*/ 	.byte	0x00, 0xf0, 0x11, 0x00


	//----- nvinfo : EIATTR_KPARAM_INFO
	.align		4
.L_11:
        /*0018*/ 	.byte	0x04, 0x17
        /*001a*/ 	.short	(.L_13 - .L_12)
.L_12:
        /*001c*/ 	.word	0x00000000
        /*0020*/ 	.short	0x0003
        /*0022*/ 	.short	0x0018
        /*0024*/ 	.byte	0x00, 0xf4, 0x21, 0x00


	//----- nvinfo : EIATTR_KPARAM_INFO
	.align		4
.L_13:
        /*0028*/ 	.byte	0x04, 0x17
        /*002a*/ 	.short	(.L_15 - .L_14)
.L_14:
        /*002c*/ 	.word	0x00000000
        /*0030*/ 	.short	0x0002
        /*0032*/ 	.short	0x0010
        /*0034*/ 	.byte	0x00, 0xf4, 0x21, 0x00


	//----- nvinfo : EIATTR_KPARAM_INFO
	.align		4
.L_15:
        /*0038*/ 	.byte	0x04, 0x17
        /*003a*/ 	.short	(.L_17 - .L_16)
.L_16:
        /*003c*/ 	.word	0x00000000
        /*0040*/ 	.short	0x0001
        /*0042*/ 	.short	0x0008
        /*0044*/ 	.byte	0x00, 0xf4, 0x21, 0x00


	//----- nvinfo : EIATTR_KPARAM_INFO
	.align		4
.L_17:
        /*0048*/ 	.byte	0x04, 0x17
        /*004a*/ 	.short	(.L_19 - .L_18)
.L_18:
        /*004c*/ 	.word	0x00000000
        /*0050*/ 	.short	0x0000
        /*0052*/ 	.short	0x0000
        /*0054*/ 	.byte	0x00, 0xf4, 0x21, 0x00


	//----- nvinfo : EIATTR_SPARSE_MMA_MASK
	.align		4
.L_19:
        /*0058*/ 	.byte	0x03, 0x50
        /*005a*/ 	.short	0x0000


	//----- nvinfo : EIATTR_MAXREG_COUNT
	.align		4
        /*005c*/ 	.byte	0x03, 0x1b
        /*005e*/ 	.short	0x00ff


	//----- nvinfo : EIATTR_EXIT_INSTR_OFFSETS
	.align		4
        /*0060*/ 	.byte	0x04, 0x1c
        /*0062*/ 	.short	(.L_21 - .L_20)


	//   ....[0]....
.L_20:
        /*0064*/ 	.word	0x00000350


	//----- nvinfo : EIATTR_REQNTID
	.align		4
.L_21:
        /*0068*/ 	.byte	0x04, 0x10
        /*006a*/ 	.short	(.L_23 - .L_22)
.L_22:
        /*006c*/ 	.word	0x00000100
        /*0070*/ 	.word	0x00000001
        /*0074*/ 	.word	0x00000001


	//----- nvinfo : EIATTR_CBANK_PARAM_SIZE
	.align		4
.L_23:
        /*0078*/ 	.byte	0x03, 0x19
        /*007a*/ 	.short	0x0024


	//----- nvinfo : EIATTR_PARAM_CBANK
	.align		4
        /*007c*/ 	.byte	0x04, 0x0a
        /*007e*/ 	.short	(.L_25 - .L_24)
	.align		4
.L_24:
        /*0080*/ 	.word	index@(.nv.constant0.triton_poi_fused_cat_9)
        /*0084*/ 	.short	0x0210
        /*0086*/ 	.short	0x0024


	//----- nvinfo : EIATTR_SW_WAR
	.align		4
.L_25:
        /*0088*/ 	.byte	0x04, 0x36
        /*008a*/ 	.short	(.L_27 - .L_26)
.L_26:
        /*008c*/ 	.word	0x00000008
.L_27:


//--------------------- .nv.callgraph             --------------------------
	.section	.nv.callgraph,"",@"SHT_CUDA_CALLGRAPH"
	.align	4
	.sectionentsize	8
	.align		4
        /*0000*/ 	.word	0x00000000
	.align		4
        /*0004*/ 	.word	0xffffffff
	.align		4
        /*0008*/ 	.word	0x00000000
	.align		4
        /*000c*/ 	.word	0xfffffffe
	.align		4
        /*0010*/ 	.word	0x00000000
	.align		4
        /*0014*/ 	.word	0xfffffffd
	.align		4
        /*0018*/ 	.word	0x00000000
	.align		4
        /*001c*/ 	.word	0xfffffffc


//--------------------- .text.triton_poi_fused_cat_9 --------------------------
	.section	.text.triton_poi_fused_cat_9,"ax",@progbits
	.align	128
        .global         triton_poi_fused_cat_9
        .type           triton_poi_fused_cat_9,@function
        .size           triton_poi_fused_cat_9,(.L_x_1 - triton_poi_fused_cat_9)
        .other          triton_poi_fused_cat_9,@"STO_CUDA_ENTRY STV_DEFAULT"
triton_poi_fused_cat_9:
.text.triton_poi_fused_cat_9:
[----:B------:R-:W-:Y:S01]  /*0000*/  LDC R1, c[0x0][0x28] ;  /* 0x00000a00ff017b82 */ /* 0x000fe20000000800 */
[----:B------:R-:W1:Y:S07]  /*0010*/  S2R R0, SR_TID.X ;  /* 0x0000000000007919 */ /* 0x000e6e0000002100 */
[----:B------:R-:W2:Y:S01]  /*0020*/  LDC.64 R4, c[0x0][0x218] ;  /* 0x00008600ff047b82 */ /* 0x000ea20000000a00 */
[----:B------:R-:W-:Y:S01]  /*0030*/  ULDC.64 UR6, c[0x0][0x220] ;  /* 0x0000880000067ab9 */ /* 0x000fe20000000a00 */
[----:B------:R-:W-:Y:S01]  /*0040*/  ULDC.64 UR4, c[0x0][0x208] ;  /* 0x0000820000047ab9 */ /* 0x000fe20000000a00 */
[----:B------:R-:W3:Y:S01]  /*0050*/  S2R R3, SR_CTAID.X ;  /* 0x0000000000037919 */ /* 0x000ee20000002500 */
[----:B-1----:R-:W-:-:S05]  /*0060*/  IMAD.SHL.U32 R0, R0, 0x2, RZ ;  /* 0x0000000200007824 */ /* 0x002fca00078e00ff */
[----:B------:R-:W-:-:S05]  /*0070*/  LOP3.LUT R0, R0, 0x1fe, RZ, 0xc0, !PT ;  /* 0x000001fe00007812 */ /* 0x000fca00078ec0ff */
[----:B---3--:R-:W-:Y:S02]  /*0080*/  IMAD R0, R3, 0x200, R0 ;  /* 0x0000020003007824 */ /* 0x008fe400078e0200 */
[----:B------:R-:W1:Y:S03]  /*0090*/  LDC.64 R2, c[0x0][0x210] ;  /* 0x00008400ff027b82 */ /* 0x000e660000000a00 */
[----:B------:R-:W-:-:S04]  /*00a0*/  SHF.R.S32.HI R7, RZ, 0x1f, R0 ;  /* 0x0000001fff077819 */ /* 0x000fc80000011400 */
[CC--:B------:R-:W-:Y:S02]  /*00b0*/  LEA.HI R6, R7.reuse, R0.reuse, RZ, 0x9 ;  /* 0x0000000007067211 */ /* 0x0c0fe400078f48ff */
[----:B------:R-:W-:Y:S02]  /*00c0*/  LEA.HI R10, R7, R0, RZ, 0x12 ;  /* 0x00000000070a7211 */ /* 0x000fe400078f90ff */
[----:B------:R-:W-:Y:S02]  /*00d0*/  SHF.R.S32.HI R8, RZ, 0x9, R6 ;  /* 0x00000009ff087819 */ /* 0x000fe40000011406 */
[----:B------:R-:W-:Y:S02]  /*00e0*/  LOP3.LUT R7, R6, 0xfffffe00, RZ, 0xc0, !PT ;  /* 0xfffffe0006077812 */ /* 0x000fe400078ec0ff */
[----:B------:R-:W-:Y:S02]  /*00f0*/  LEA.HI R9, R8, R8, RZ, 0x9 ;  /* 0x0000000808097211 */ /* 0x000fe400078f48ff */
[----:B------:R-:W-:Y:S01]  /*0100*/  SHF.R.S32.HI R11, RZ, 0x12, R10 ;  /* 0x00000012ff0b7819 */ /* 0x000fe2000001140a */
[----:B------:R-:W-:Y:S01]  /*0110*/  IMAD.IADD R7, R0, 0x1, -R7 ;  /* 0x0000000100077824 */ /* 0x000fe200078e0a07 */
[----:B------:R-:W-:-:S03]  /*0120*/  LOP3.LUT R9, R9, 0xfffffe00, RZ, 0xc0, !PT ;  /* 0xfffffe0009097812 */ /* 0x000fc600078ec0ff */
[----:B------:R-:W-:Y:S01]  /*0130*/  IMAD.SHL.U32 R6, R11, 0x20000, RZ ;  /* 0x000200000b067824 */ /* 0x000fe200078e00ff */
[----:B------:R-:W-:Y:S01]  /*0140*/  LOP3.LUT R11, R10, 0xfffc0000, RZ, 0xc0, !PT ;  /* 0xfffc00000a0b7812 */ /* 0x000fe200078ec0ff */
[----:B------:R-:W-:Y:S01]  /*0150*/  IMAD.IADD R9, R8, 0x1, -R9 ;  /* 0x0000000108097824 */ /* 0x000fe200078e0a09 */
[----:B------:R-:W-:Y:S02]  /*0160*/  SHF.R.S32.HI R10, RZ, 0x1f, R7 ;  /* 0x0000001fff0a7819 */ /* 0x000fe40000011407 */
[----:B------:R-:W-:Y:S01]  /*0170*/  SHF.R.S32.HI R13, RZ, 0x1f, R6 ;  /* 0x0000001fff0d7819 */ /* 0x000fe20000011406 */
[C---:B------:R-:W-:Y:S01]  /*0180*/  IMAD.SHL.U32 R8, R9.reuse, 0x200, RZ ;  /* 0x0000020009087824 */ /* 0x040fe200078e00ff */
[C---:B------:R-:W-:Y:S01]  /*0190*/  ISETP.GE.AND P0, PT, R9.reuse, 0x100, PT ;  /* 0x000001000900780c */ /* 0x040fe20003f06270 */
[----:B--2---:R-:W-:Y:S01]  /*01a0*/  IMAD.WIDE R4, R9, 0x4, R4 ;  /* 0x0000000409047825 */ /* 0x004fe200078e0204 */
[----:B------:R-:W-:Y:S02]  /*01b0*/  IADD3 R11, R6, R0, -R11 ;  /* 0x00000000060b7210 */ /* 0x000fe40007ffe80b */
[----:B------:R-:W-:-:S02]  /*01c0*/  IADD3 R7, P1, P2, R8, R7, R6 ;  /* 0x0000000708077210 */ /* 0x000fc40007a3e006 */
[----:B------:R-:W-:Y:S01]  /*01d0*/  SHF.R.S32.HI R8, RZ, 0x1f, R8 ;  /* 0x0000001fff087819 */ /* 0x000fe20000011408 */
[----:B-1----:R-:W-:-:S03]  /*01e0*/  IMAD.WIDE R2, R11, 0x4, R2 ;  /* 0x000000040b027825 */ /* 0x002fc600078e0202 */
[----:B------:R-:W-:Y:S02]  /*01f0*/  IADD3.X R8, R8, R10, R13, P1, P2 ;  /* 0x0000000a08087210 */ /* 0x000fe40000fe440d */
[----:B------:R-:W-:Y:S02]  /*0200*/  CS2R R10, SRZ ;  /* 0x00000000000a7805 */ /* 0x000fe4000001ff00 */
[----:B------:R-:W-:Y:S02]  /*0210*/  ISETP.GT.AND P1, PT, R9, 0xff, PT ;  /* 0x000000ff0900780c */ /* 0x000fe40003f24270 */
[----:B------:R-:W-:Y:S02]  /*0220*/  CS2R R12, SRZ ;  /* 0x00000000000c7805 */ /* 0x000fe4000001ff00 */
[C---:B------:R-:W-:Y:S02]  /*0230*/  LEA R6, P2, R7.reuse, UR6, 0x2 ;  /* 0x0000000607067c11 */ /* 0x040fe4000f8410ff */
[----:B------:R-:W-:Y:S01]  /*0240*/  CS2R R14, SRZ ;  /* 0x00000000000e7805 */ /* 0x000fe2000001ff00 */
[----:B------:R-:W2:Y:S01]  /*0250*/  @!P0 LDG.E.64 R10, desc[UR4][R2.64] ;  /* 0x00000004020a8981 */ /* 0x000ea2000c1e1b00 */
[----:B------:R-:W-:-:S02]  /*0260*/  LEA.HI.X R7, R7, UR7, R8, 0x2, P2 ;  /* 0x0000000707077c11 */ /* 0x000fc400090f1408 */
[----:B------:R-:W1:Y:S01]  /*0270*/  LDC.64 R8, c[0x0][0x228] ;  /* 0x00008a00ff087b82 */ /* 0x000e620000000a00 */
[----:B------:R-:W3:Y:S04]  /*0280*/  @!P0 LDG.E.EL R12, desc[UR4][R4.64] ;  /* 0x00000004040c8981 */ /* 0x000ee8000c2e1900 */
[----:B------:R-:W4:Y:S04]  /*0290*/  @!P0 LDG.E.EL R13, desc[UR4][R4.64] ;  /* 0x00000004040d8981 */ /* 0x000f28000c2e1900 */
[----:B------:R-:W5:Y:S01]  /*02a0*/  @P1 LDG.E.64 R14, desc[UR4][R6.64+-0x80000] ;  /* 0xf8000004060e1981 */ /* 0x000f62000c1e1b00 */
[----:B--2---:R-:W-:-:S02]  /*02b0*/  SEL R10, R10, RZ, !P0 ;  /* 0x000000ff0a0a7207 */ /* 0x004fc40004000000 */
[----:B------:R-:W-:Y:S02]  /*02c0*/  SEL R16, R11, RZ, !P0 ;  /* 0x000000ff0b107207 */ /* 0x000fe40004000000 */
[----:B---3--:R-:W-:Y:S02]  /*02d0*/  SEL R3, R12, RZ, !P0 ;  /* 0x000000ff0c037207 */ /* 0x008fe40004000000 */
[----:B----4-:R-:W-:-:S03]  /*02e0*/  SEL R13, R13, RZ, !P0 ;  /* 0x000000ff0d0d7207 */ /* 0x010fc60004000000 */
[----:B------:R-:W-:Y:S01]  /*02f0*/  FADD R12, R10, R3 ;  /* 0x000000030a0c7221 */ /* 0x000fe20000000000 */
[----:B-1----:R-:W-:Y:S01]  /*0300*/  IMAD.WIDE R2, R0, 0x4, R8 ;  /* 0x0000000400027825 */ /* 0x002fe200078e0208 */
[----:B-----5:R-:W-:-:S03]  /*0310*/  @P0 SEL R12, R14, RZ, P1 ;  /* 0x000000ff0e0c0207 */ /* 0x020fc60000800000 */
[----:B------:R-:W-:Y:S01]  /*0320*/  FADD R13, R16, R13 ;  /* 0x0000000d100d7221 */ /* 0x000fe20000000000 */
[----:B------:R-:W-:-:S05]  /*0330*/  @P0 SEL R13, R15, RZ, P1 ;  /* 0x000000ff0f0d0207 */ /* 0x000fca0000800000 */
[----:B------:R-:W-:Y:S01]  /*0340*/  STG.E.64 desc[UR4][R2.64], R12 ;  /* 0x0000000c02007986 */ /* 0x000fe2000c101b04 */
[----:B------:R-:W-:Y:S05]  /*0350*/  EXIT ;  /* 0x000000000000794d */ /* 0x000fea0003800000 */
.L_x_0:
[----:B------:R-:W-:-:S00]  /*0360*/  BRA `(.L_x_0) ;  /* 0xfffffffc00fc7947 */ /* 0x000fc0000383ffff */
[----:B------:R-:W-:-:S00]  /*0370*/  NOP ;  /* 0x0000000000007918 */ /* 0x000fc00000000000 */
        /* <DEDUP_REMOVED lines=8> */
.L_x_1:


//--------------------- .nv.constant0.triton_poi_fused_cat_9 --------------------------
	.section	.nv.constant0.triton_poi_fused_cat_9,"a",@progbits
	.sectionflags	@""
	.align	4
.nv.constant0.triton_poi_fused_cat_9:
	.zero		564
